//
// Generated by NVIDIA NVVM Compiler
//
// Compiler Build ID: CL-36424714
// Cuda compilation tools, release 13.0, V13.0.88
// Based on NVVM 20.0.0
//

.version 9.0
.target sm_100
.address_size 64

	// .globl	_Z12mandelKernelffPiiiffmi

.visible .entry _Z12mandelKernelffPiiiffmi(
	.param .f32 _Z12mandelKernelffPiiiffmi_param_0,
	.param .f32 _Z12mandelKernelffPiiiffmi_param_1,
	.param .u64 .ptr .align 1 _Z12mandelKernelffPiiiffmi_param_2,
	.param .u32 _Z12mandelKernelffPiiiffmi_param_3,
	.param .u32 _Z12mandelKernelffPiiiffmi_param_4,
	.param .f32 _Z12mandelKernelffPiiiffmi_param_5,
	.param .f32 _Z12mandelKernelffPiiiffmi_param_6,
	.param .u64 _Z12mandelKernelffPiiiffmi_param_7,
	.param .u32 _Z12mandelKernelffPiiiffmi_param_8
)
{
	.reg .pred 	%p<10>;
	.reg .b32 	%r<39>;
	.reg .b32 	%f<59>;
	.reg .b64 	%rd<10>;

	ld.param.f32 	%f30, [_Z12mandelKernelffPiiiffmi_param_0];
	ld.param.f32 	%f32, [_Z12mandelKernelffPiiiffmi_param_1];
	ld.param.u64 	%rd3, [_Z12mandelKernelffPiiiffmi_param_2];
	ld.param.u32 	%r15, [_Z12mandelKernelffPiiiffmi_param_3];
	ld.param.f32 	%f31, [_Z12mandelKernelffPiiiffmi_param_5];
	ld.param.f32 	%f33, [_Z12mandelKernelffPiiiffmi_param_6];
	ld.param.u64 	%rd4, [_Z12mandelKernelffPiiiffmi_param_7];
	ld.param.u32 	%r14, [_Z12mandelKernelffPiiiffmi_param_8];
	cvta.to.global.u64 	%rd5, %rd3;
	mov.u32 	%r16, %tid.x;
	mov.u32 	%r17, %ctaid.x;
	mov.u32 	%r18, %ntid.x;
	mad.lo.s32 	%r19, %r17, %r18, %r16;
	div.s32 	%r20, %r19, %r15;
	mul.lo.s32 	%r21, %r20, %r15;
	sub.s32 	%r22, %r19, %r21;
	shl.b32 	%r1, %r22, 2;
	cvt.rn.f32.s32 	%f34, %r20;
	fma.rn.f32 	%f1, %f33, %f34, %f32;
	setp.lt.s32 	%p1, %r14, 1;
	cvt.s64.s32 	%rd6, %r20;
	mad.lo.s64 	%rd1, %rd4, %rd6, %rd5;
	@%p1 bra 	$L__BB0_14;
	cvt.rn.f32.s32 	%f35, %r1;
	fma.rn.f32 	%f2, %f31, %f35, %f30;
	mov.b32 	%r31, 0;
	mov.f32 	%f51, %f1;
	mov.f32 	%f52, %f2;
$L__BB0_2:
	mul.f32 	%f5, %f52, %f52;
	mul.f32 	%f6, %f51, %f51;
	add.f32 	%f36, %f5, %f6;
	setp.gt.f32 	%p2, %f36, 0f40800000;
	mov.u32 	%r38, %r31;
	@%p2 bra 	$L__BB0_4;
	sub.f32 	%f37, %f5, %f6;
	add.f32 	%f38, %f52, %f52;
	add.f32 	%f52, %f2, %f37;
	fma.rn.f32 	%f51, %f38, %f51, %f1;
	add.s32 	%r31, %r31, 1;
	setp.eq.s32 	%p3, %r31, %r14;
	mov.u32 	%r38, %r14;
	@%p3 bra 	$L__BB0_4;
	bra.uni 	$L__BB0_2;
$L__BB0_4:
	mul.wide.s32 	%rd9, %r1, 4;
	add.s64 	%rd2, %rd1, %rd9;
	st.global.u32 	[%rd2], %r38;
	add.s32 	%r26, %r1, 1;
	cvt.rn.f32.s32 	%f39, %r26;
	fma.rn.f32 	%f29, %f31, %f39, %f30;
	mov.b32 	%r32, 0;
	mov.f32 	%f53, %f1;
	mov.f32 	%f54, %f29;
$L__BB0_5:
	mul.f32 	%f11, %f54, %f54;
	mul.f32 	%f12, %f53, %f53;
	add.f32 	%f40, %f11, %f12;
	setp.gt.f32 	%p4, %f40, 0f40800000;
	mov.u32 	%r33, %r32;
	@%p4 bra 	$L__BB0_7;
	sub.f32 	%f41, %f11, %f12;
	add.f32 	%f42, %f54, %f54;
	add.f32 	%f54, %f29, %f41;
	fma.rn.f32 	%f53, %f42, %f53, %f1;
	add.s32 	%r32, %r32, 1;
	setp.ne.s32 	%p5, %r32, %r14;
	mov.u32 	%r33, %r14;
	@%p5 bra 	$L__BB0_5;
$L__BB0_7:
	st.global.u32 	[%rd2+4], %r33;
	add.s32 	%r28, %r1, 2;
	cvt.rn.f32.s32 	%f43, %r28;
	fma.rn.f32 	%f15, %f31, %f43, %f30;
	mov.b32 	%r34, 0;
	mov.f32 	%f55, %f1;
	mov.f32 	%f56, %f15;
$L__BB0_8:
	mul.f32 	%f18, %f56, %f56;
	mul.f32 	%f19, %f55, %f55;
	add.f32 	%f44, %f18, %f19;
	setp.gt.f32 	%p6, %f44, 0f40800000;
	mov.u32 	%r35, %r34;
	@%p6 bra 	$L__BB0_10;
	sub.f32 	%f45, %f18, %f19;
	add.f32 	%f46, %f56, %f56;
	add.f32 	%f56, %f15, %f45;
	fma.rn.f32 	%f55, %f46, %f55, %f1;
	add.s32 	%r34, %r34, 1;
	setp.ne.s32 	%p7, %r34, %r14;
	mov.u32 	%r35, %r14;
	@%p7 bra 	$L__BB0_8;
$L__BB0_10:
	st.global.u32 	[%rd2+8], %r35;
	add.s32 	%r30, %r1, 3;
	cvt.rn.f32.s32 	%f47, %r30;
	fma.rn.f32 	%f22, %f31, %f47, %f30;
	mov.b32 	%r36, 0;
	mov.f32 	%f57, %f1;
	mov.f32 	%f58, %f22;
$L__BB0_11:
	mul.f32 	%f25, %f58, %f58;
	mul.f32 	%f26, %f57, %f57;
	add.f32 	%f48, %f25, %f26;
	setp.gt.f32 	%p8, %f48, 0f40800000;
	mov.u32 	%r37, %r36;
	@%p8 bra 	$L__BB0_13;
	sub.f32 	%f49, %f25, %f26;
	add.f32 	%f50, %f58, %f58;
	add.f32 	%f58, %f22, %f49;
	fma.rn.f32 	%f57, %f50, %f57, %f1;
	add.s32 	%r36, %r36, 1;
	setp.ne.s32 	%p9, %r36, %r14;
	mov.u32 	%r37, %r14;
	@%p9 bra 	$L__BB0_11;
$L__BB0_13:
	st.global.u32 	[%rd2+12], %r37;
	bra.uni 	$L__BB0_15;
$L__BB0_14:
	mul.wide.s32 	%rd7, %r1, 4;
	add.s64 	%rd8, %rd1, %rd7;
	mov.b32 	%r23, 0;
	st.global.u32 	[%rd8], %r23;
	st.global.u32 	[%rd8+4], %r23;
	st.global.u32 	[%rd8+8], %r23;
	st.global.u32 	[%rd8+12], %r23;
$L__BB0_15:
	ret;

}


// ===== COMPILED SASS (sm_100) =====

	.target	sm_100

	.elftype	@"ET_EXEC"


//--------------------- .note.nv.tkinfo           --------------------------
	.section	.note.nv.tkinfo,"",@"SHT_NOTE"
	.sectionflags	@"SHF_NOTE_NV_TKINFO"
	.tkinfo
        /*0018*/ 	.word	0x00000002
        /*0030*/ 	.string	""
        /*0030*/ 	.string	"ptxas"
        /*0030*/ 	.string	"Cuda compilation tools, release 13.0, V13.0.88"
        /*0030*/ 	.string	"Build cuda_13.0.r13.0/compiler.36424714_0"
        /*0030*/ 	.string	"-arch sm_100 -m 64 "



//--------------------- .note.nv.cuinfo           --------------------------
	.section	.note.nv.cuinfo,"",@"SHT_NOTE"
	.sectionflags	@"SHF_NOTE_NV_CUINFO"
        /*0018*/ 	.short	0x0002
        /*001a*/ 	.short	0x0064
        /*001c*/ 	.short	0x0082
	.zero		2


//--------------------- .nv.info                  --------------------------
	.section	.nv.info,"",@"SHT_CUDA_INFO"
	.align	4


	//----- nvinfo : EIATTR_REGCOUNT
	.align		4
        /*0000*/ 	.byte	0x04, 0x2f
        /*0002*/ 	.short	(.L_1 - .L_0)
	.align		4
.L_0:
        /*0004*/ 	.word	index@(_Z12mandelKernelffPiiiffmi)
        /*0008*/ 	.word	0x00000012


	//----- nvinfo : EIATTR_FRAME_SIZE
	.align		4
.L_1:
        /*000c*/ 	.byte	0x04, 0x11
        /*000e*/ 	.short	(.L_3 - .L_2)
	.align		4
.L_2:
        /*0010*/ 	.word	index@(_Z12mandelKernelffPiiiffmi)
        /*0014*/ 	.word	0x00000000


	//----- nvinfo : EIATTR_MIN_STACK_SIZE
	.align		4
.L_3:
        /*0018*/ 	.byte	0x04, 0x12
        /*001a*/ 	.short	(.L_5 - .L_4)
	.align		4
.L_4:
        /*001c*/ 	.word	index@(_Z12mandelKernelffPiiiffmi)
        /*0020*/ 	.word	0x00000000
.L_5:


//--------------------- .nv.compat                --------------------------
	.section	.nv.compat,"",@"SHT_CUDA_COMPAT_INFO"
	.align	4
        /*0000*/ 	.byte	0x02, 0x09, 0x00, 0x00, 0x02, 0x02, 0x01, 0x00, 0x02, 0x05, 0x05, 0x00, 0x03, 0x07, 0x01, 0x01
        /*0010*/ 	.byte	0x02, 0x03, 0x00, 0x00, 0x02, 0x06, 0x01, 0x00, 0x04, 0x0b, 0x08, 0x00, 0x01, 0x00, 0x00, 0x00
        /*0020*/ 	.byte	0x00, 0x00, 0x00, 0x00


//--------------------- .nv.info._Z12mandelKernelffPiiiffmi --------------------------
	.section	.nv.info._Z12mandelKernelffPiiiffmi,"",@"SHT_CUDA_INFO"
	.sectionflags	@""
	.align	4


	//----- nvinfo : EIATTR_CUDA_API_VERSION
	.align		4
        /*0000*/ 	.byte	0x04, 0x37
        /*0002*/ 	.short	(.L_7 - .L_6)
.L_6:
        /*0004*/ 	.word	0x00000082


	//----- nvinfo : EIATTR_KPARAM_INFO
	.align		4
.L_7:
        /*0008*/ 	.byte	0x04, 0x17
        /*000a*/ 	.short	(.L_9 - .L_8)
.L_8:
        /*000c*/ 	.word	0x00000000
        /*0010*/ 	.short	0x0008
        /*0012*/ 	.short	0x0028
        /*0014*/ 	.byte	0x00, 0xf0, 0x11, 0x00


	//----- nvinfo : EIATTR_KPARAM_INFO
	.align		4
.L_9:
        /*0018*/ 	.byte	0x04, 0x17
        /*001a*/ 	.short	(.L_11 - .L_10)
.L_10:
        /*001c*/ 	.word	0x00000000
        /*0020*/ 	.short	0x0007
        /*0022*/ 	.short	0x0020
        /*0024*/ 	.byte	0x00, 0xf0, 0x21, 0x00


	//----- nvinfo : EIATTR_KPARAM_INFO
	.align		4
.L_11:
        /*0028*/ 	.byte	0x04, 0x17
        /*002a*/ 	.short	(.L_13 - .L_12)
.L_12:
        /*002c*/ 	.word	0x00000000
        /*0030*/ 	.short	0x0006
        /*0032*/ 	.short	0x001c
        /*0034*/ 	.byte	0x00, 0xf0, 0x11, 0x00


	//----- nvinfo : EIATTR_KPARAM_INFO
	.align		4
.L_13:
        /*0038*/ 	.byte	0x04, 0x17
        /*003a*/ 	.short	(.L_15 - .L_14)
.L_14:
        /*003c*/ 	.word	0x00000000
        /*0040*/ 	.short	0x0005
        /*0042*/ 	.short	0x0018
        /*0044*/ 	.byte	0x00, 0xf0, 0x11, 0x00


	//----- nvinfo : EIATTR_KPARAM_INFO
	.align		4
.L_15:
        /*0048*/ 	.byte	0x04, 0x17
        /*004a*/ 	.short	(.L_17 - .L_16)
.L_16:
        /*004c*/ 	.word	0x00000000
        /*0050*/ 	.short	0x0004
        /*0052*/ 	.short	0x0014
        /*0054*/ 	.byte	0x00, 0xf0, 0x11, 0x00


	//----- nvinfo : EIATTR_KPARAM_INFO
	.align		4
.L_17:
        /*0058*/ 	.byte	0x04, 0x17
        /*005a*/ 	.short	(.L_19 - .L_18)
.L_18:
        /*005c*/ 	.word	0x00000000
        /*0060*/ 	.short	0x0003
        /*0062*/ 	.short	0x0010
        /*0064*/ 	.byte	0x00, 0xf0, 0x11, 0x00


	//----- nvinfo : EIATTR_KPARAM_INFO
	.align		4
.L_19:
        /*0068*/ 	.byte	0x04, 0x17
        /*006a*/ 	.short	(.L_21 - .L_20)
.L_20:
        /*006c*/ 	.word	0x00000000
        /*0070*/ 	.short	0x0002
        /*0072*/ 	.short	0x0008
        /*0074*/ 	.byte	0x00, 0xf5, 0x21, 0x00


	//----- nvinfo : EIATTR_KPARAM_INFO
	.align		4
.L_21:
        /*0078*/ 	.byte	0x04, 0x17
        /*007a*/ 	.short	(.L_23 - .L_22)
.L_22:
        /*007c*/ 	.word	0x00000000
        /*0080*/ 	.short	0x0001
        /*0082*/ 	.short	0x0004
        /*0084*/ 	.byte	0x00, 0xf0, 0x11, 0x00


	//----- nvinfo : EIATTR_KPARAM_INFO
	.align		4
.L_23:
        /*0088*/ 	.byte	0x04, 0x17
        /*008a*/ 	.short	(.L_25 - .L_24)
.L_24:
        /*008c*/ 	.word	0x00000000
        /*0090*/ 	.short	0x0000
        /*0092*/ 	.short	0x0000
        /*0094*/ 	.byte	0x00, 0xf0, 0x11, 0x00


	//----- nvinfo : EIATTR_SPARSE_MMA_MASK
	.align		4
.L_25:
        /*0098*/ 	.byte	0x03, 0x50
        /*009a*/ 	.short	0x0000


	//----- nvinfo : EIATTR_MAXREG_COUNT
	.align		4
        /*009c*/ 	.byte	0x03, 0x1b
        /*009e*/ 	.short	0x00ff


	//----- nvinfo : EIATTR_MERCURY_ISA_VERSION
	.align		4
        /*00a0*/ 	.byte	0x03, 0x5f
        /*00a2*/ 	.short	0x0101


	//----- nvinfo : EIATTR_VRC_CTA_INIT_COUNT
	.align		4
        /*00a4*/ 	.byte	0x02, 0x4a
	.zero		1
	.zero		1


	//----- nvinfo : EIATTR_EXIT_INSTR_OFFSETS
	.align		4
        /*00a8*/ 	.byte	0x04, 0x1c
        /*00aa*/ 	.short	(.L_27 - .L_26)


	//   ....[0]....
.L_26:
        /*00ac*/ 	.word	0x00000a00


	//   ....[1]....
        /*00b0*/ 	.word	0x00000a60


	//----- nvinfo : EIATTR_CRS_STACK_SIZE
	.align		4
.L_27:
        /*00b4*/ 	.byte	0x04, 0x1e
        /*00b6*/ 	.short	(.L_29 - .L_28)
.L_28:
        /*00b8*/ 	.word	0x00000000


	//----- nvinfo : EIATTR_CBANK_PARAM_SIZE
	.align		4
.L_29:
        /*00bc*/ 	.byte	0x03, 0x19
        /*00be*/ 	.short	0x002c


	//----- nvinfo : EIATTR_PARAM_CBANK
	.align		4
        /*00c0*/ 	.byte	0x04, 0x0a
        /*00c2*/ 	.short	(.L_31 - .L_30)
	.align		4
.L_30:
        /*00c4*/ 	.word	index@(.nv.constant0._Z12mandelKernelffPiiiffmi)
        /*00c8*/ 	.short	0x0380
        /*00ca*/ 	.short	0x002c


	//----- nvinfo : EIATTR_SW_WAR
	.align		4
.L_31:
        /*00cc*/ 	.byte	0x04, 0x36
        /*00ce*/ 	.short	(.L_33 - .L_32)
.L_32:
        /*00d0*/ 	.word	0x00000008
.L_33:


//--------------------- .nv.callgraph             --------------------------
	.section	.nv.callgraph,"",@"SHT_CUDA_CALLGRAPH"
	.align	4
	.sectionentsize	8
	.align		4
        /*0000*/ 	.word	0x00000000
	.align		4
        /*0004*/ 	.word	0xffffffff
	.align		4
        /*0008*/ 	.word	0x00000000
	.align		4
        /*000c*/ 	.word	0xfffffffe
	.align		4
        /*0010*/ 	.word	0x00000000
	.align		4
        /*0014*/ 	.word	0xfffffffd
	.align		4
        /*0018*/ 	.word	0x00000000
	.align		4
        /*001c*/ 	.word	0xfffffffc


//--------------------- .text._Z12mandelKernelffPiiiffmi --------------------------
	.section	.text._Z12mandelKernelffPiiiffmi,"ax",@progbits
	.align	128
        .global         _Z12mandelKernelffPiiiffmi
        .type           _Z12mandelKernelffPiiiffmi,@function
        .size           _Z12mandelKernelffPiiiffmi,(.L_x_14 - _Z12mandelKernelffPiiiffmi)
        .other          _Z12mandelKernelffPiiiffmi,@"STO_CUDA_ENTRY STV_DEFAULT"
_Z12mandelKernelffPiiiffmi:
.text._Z12mandelKernelffPiiiffmi:
[----:B------:R-:W-:Y:S08]  /*0000*/  LDC R1, c[0x0][0x37c] ;  /* 0x0000df00ff017b82 */ /* 0x000ff00000000800 */
[----:B------:R-:W0:Y:S01]  /*0010*/  LDC R0, c[0x0][0x390] ;  /* 0x0000e400ff007b82 */ /* 0x000e220000000800 */
[----:B------:R-:W1:Y:S01]  /*0020*/  S2R R5, SR_TID.X ;  /* 0x0000000000057919 */ /* 0x000e620000002100 */
[----:B------:R-:W2:Y:S01]  /*0030*/  LDCU UR7, c[0x0][0x3a8] ;  /* 0x00007500ff0777ac */ /* 0x000ea20008000800 */
[----:B------:R-:W3:Y:S05]  /*0040*/  LDCU.64 UR8, c[0x0][0x3a0] ;  /* 0x00007400ff0877ac */ /* 0x000eea0008000a00 */
[----:B------:R-:W1:Y:S01]  /*0050*/  S2UR UR4, SR_CTAID.X ;  /* 0x00000000000479c3 */ /* 0x000e620000002500 */
[----:B------:R-:W4:Y:S07]  /*0060*/  LDCU UR6, c[0x0][0x39c] ;  /* 0x00007380ff0677ac */ /* 0x000f2e0008000800 */
[----:B------:R-:W1:Y:S01]  /*0070*/  LDC R6, c[0x0][0x360] ;  /* 0x0000d800ff067b82 */ /* 0x000e620000000800 */
[----:B--2---:R-:W-:Y:S01]  /*0080*/  UISETP.GE.AND UP0, UPT, UR7, 0x1, UPT ;  /* 0x000000010700788c */ /* 0x004fe2000bf06270 */
[----:B0-----:R-:W-:-:S04]  /*0090*/  IABS R7, R0 ;  /* 0x0000000000077213 */ /* 0x001fc80000000000 */
[----:B------:R-:W0:Y:S01]  /*00a0*/  I2F.RP R4, R7 ;  /* 0x0000000700047306 */ /* 0x000e220000209400 */
[----:B-1----:R-:W-:Y:S01]  /*00b0*/  IMAD R5, R6, UR4, R5 ;  /* 0x0000000406057c24 */ /* 0x002fe2000f8e0205 */
[----:B------:R-:W1:Y:S06]  /*00c0*/  LDCU.64 UR4, c[0x0][0x358] ;  /* 0x00006b00ff0477ac */ /* 0x000e6c0008000a00 */
[----:B0-----:R-:W0:Y:S01]  /*00d0*/  MUFU.RCP R4, R4 ;  /* 0x0000000400047308 */ /* 0x001e220000001000 */
[----:B------:R-:W-:Y:S02]  /*00e0*/  IABS R6, R5 ;  /* 0x0000000500067213 */ /* 0x000fe40000000000 */
[----:B0-----:R-:W-:-:S05]  /*00f0*/  IADD3 R2, PT, PT, R4, 0xffffffe, RZ ;  /* 0x0ffffffe04027810 */ /* 0x001fca0007ffe0ff */
[----:B------:R0:W2:Y:S02]  /*0100*/  F2I.FTZ.U32.TRUNC.NTZ R3, R2 ;  /* 0x0000000200037305 */ /* 0x0000a4000021f000 */
[----:B0-----:R-:W-:Y:S01]  /*0110*/  HFMA2 R2, -RZ, RZ, 0, 0 ;  /* 0x00000000ff027431 */ /* 0x001fe200000001ff */
[----:B--2---:R-:W-:-:S05]  /*0120*/  IADD3 R8, PT, PT, RZ, -R3, RZ ;  /* 0x80000003ff087210 */ /* 0x004fca0007ffe0ff */
[----:B------:R-:W-:-:S04]  /*0130*/  IMAD R9, R8, R7, RZ ;  /* 0x0000000708097224 */ /* 0x000fc800078e02ff */
[----:B------:R-:W-:Y:S02]  /*0140*/  IMAD.HI.U32 R3, R3, R9, R2 ;  /* 0x0000000903037227 */ /* 0x000fe400078e0002 */
[----:B------:R-:W4:Y:S04]  /*0150*/  LDC R9, c[0x0][0x384] ;  /* 0x0000e100ff097b82 */ /* 0x000f280000000800 */
[----:B------:R-:W-:-:S05]  /*0160*/  IMAD.HI.U32 R4, R3, R6, RZ ;  /* 0x0000000603047227 */ /* 0x000fca00078e00ff */
[----:B------:R-:W-:-:S05]  /*0170*/  IADD3 R3, PT, PT, -R4, RZ, RZ ;  /* 0x000000ff04037210 */ /* 0x000fca0007ffe1ff */
[----:B------:R-:W-:-:S05]  /*0180*/  IMAD R2, R7, R3, R6 ;  /* 0x0000000307027224 */ /* 0x000fca00078e0206 */
[----:B------:R-:W-:-:S13]  /*0190*/  ISETP.GT.U32.AND P2, PT, R7, R2, PT ;  /* 0x000000020700720c */ /* 0x000fda0003f44070 */
[----:B------:R-:W-:Y:S01]  /*01a0*/  @!P2 IMAD.IADD R2, R2, 0x1, -R7 ;  /* 0x000000010202a824 */ /* 0x000fe200078e0a07 */
[----:B------:R-:W-:Y:S02]  /*01b0*/  @!P2 IADD3 R4, PT, PT, R4, 0x1, RZ ;  /* 0x000000010404a810 */ /* 0x000fe40007ffe0ff */
[----:B------:R-:W-:Y:S02]  /*01c0*/  ISETP.NE.AND P2, PT, R0, RZ, PT ;  /* 0x000000ff0000720c */ /* 0x000fe40003f45270 */
[----:B------:R-:W-:Y:S02]  /*01d0*/  ISETP.GE.U32.AND P0, PT, R2, R7, PT ;  /* 0x000000070200720c */ /* 0x000fe40003f06070 */
[----:B------:R-:W-:-:S04]  /*01e0*/  LOP3.LUT R2, R5, R0, RZ, 0x3c, !PT ;  /* 0x0000000005027212 */ /* 0x000fc800078e3cff */
[----:B------:R-:W-:Y:S02]  /*01f0*/  ISETP.GE.AND P1, PT, R2, RZ, PT ;  /* 0x000000ff0200720c */ /* 0x000fe40003f26270 */
[----:B------:R-:W0:Y:S05]  /*0200*/  LDC.64 R2, c[0x0][0x388] ;  /* 0x0000e200ff027b82 */ /* 0x000e2a0000000a00 */
[----:B------:R-:W-:-:S06]  /*0210*/  @P0 IADD3 R4, PT, PT, R4, 0x1, RZ ;  /* 0x0000000104040810 */ /* 0x000fcc0007ffe0ff */
[----:B------:R-:W-:Y:S02]  /*0220*/  @!P1 IADD3 R4, PT, PT, -R4, RZ, RZ ;  /* 0x000000ff04049210 */ /* 0x000fe40007ffe1ff */
[----:B------:R-:W-:-:S04]  /*0230*/  @!P2 LOP3.LUT R4, RZ, R0, RZ, 0x33, !PT ;  /* 0x00000000ff04a212 */ /* 0x000fc800078e33ff */
[----:B------:R-:W-:-:S05]  /*0240*/  SHF.R.S32.HI R6, RZ, 0x1f, R4 ;  /* 0x0000001fff067819 */ /* 0x000fca0000011404 */
[----:B---3--:R-:W-:Y:S02]  /*0250*/  IMAD R7, R6, UR8, RZ ;  /* 0x0000000806077c24 */ /* 0x008fe4000f8e02ff */
[----:B------:R-:W-:Y:S02]  /*0260*/  IMAD.MOV R6, RZ, RZ, -R4 ;  /* 0x000000ffff067224 */ /* 0x000fe400078e0a04 */
[C---:B------:R-:W-:Y:S02]  /*0270*/  IMAD R7, R4.reuse, UR9, R7 ;  /* 0x0000000904077c24 */ /* 0x040fe4000f8e0207 */
[----:B0-----:R-:W-:Y:S01]  /*0280*/  IMAD.WIDE.U32 R2, R4, UR8, R2 ;  /* 0x0000000804027c25 */ /* 0x001fe2000f8e0002 */
[----:B------:R-:W-:-:S03]  /*0290*/  I2FP.F32.S32 R4, R4 ;  /* 0x0000000400047245 */ /* 0x000fc60000201400 */
[----:B------:R-:W-:Y:S01]  /*02a0*/  IMAD R5, R0, R6, R5 ;  /* 0x0000000600057224 */ /* 0x000fe200078e0205 */
[----:B------:R-:W-:Y:S01]  /*02b0*/  IADD3 R3, PT, PT, R3, R7, RZ ;  /* 0x0000000703037210 */ /* 0x000fe20007ffe0ff */
[----:B----4-:R-:W-:-:S03]  /*02c0*/  FFMA R0, R4, UR6, R9 ;  /* 0x0000000604007c23 */ /* 0x010fc60008000009 */
[----:B------:R-:W-:Y:S01]  /*02d0*/  SHF.L.U32 R5, R5, 0x2, RZ ;  /* 0x0000000205057819 */ /* 0x000fe200000006ff */
[----:B-1----:R-:W-:Y:S06]  /*02e0*/  BRA.U !UP0, `(.L_x_0) ;  /* 0x0000000508c87547 */ /* 0x002fec000b800000 */
[----:B------:R-:W0:Y:S01]  /*02f0*/  LDC R7, c[0x0][0x380] ;  /* 0x0000e000ff077b82 */ /* 0x000e220000000800 */
[----:B------:R-:W0:Y:S01]  /*0300*/  LDCU UR6, c[0x0][0x398] ;  /* 0x00007300ff0677ac */ /* 0x000e220008000800 */
[----:B------:R-:W-:Y:S01]  /*0310*/  I2FP.F32.S32 R4, R5 ;  /* 0x0000000500047245 */ /* 0x000fe20000201400 */
[----:B------:R-:W-:Y:S01]  /*0320*/  BSSY.RECONVERGENT B0, `(.L_x_1) ;  /* 0x000001d000007945 */ /* 0x000fe20003800200 */
[----:B------:R-:W-:-:S03]  /*0330*/  MOV R9, RZ ;  /* 0x000000ff00097202 */ /* 0x000fc60000000f00 */
[----:B0-----:R-:W-:Y:S01]  /*0340*/  FFMA R13, R4, UR6, R7 ;  /* 0x00000006040d7c23 */ /* 0x001fe20008000007 */
[----:B------:R-:W-:-:S03]  /*0350*/  FMUL R7, R0, R0 ;  /* 0x0000000000077220 */ /* 0x000fc60000400000 */
[----:B------:R-:W-:-:S04]  /*0360*/  FMUL R4, R13, R13 ;  /* 0x0000000d0d047220 */ /* 0x000fc80000400000 */
[----:B------:R-:W-:-:S05]  /*0370*/  FADD R6, R4, R7 ;  /* 0x0000000704067221 */ /* 0x000fca0000000000 */
[----:B------:R-:W-:-:S13]  /*0380*/  FSETP.GT.AND P0, PT, R6, 4, PT ;  /* 0x408000000600780b */ /* 0x000fda0003f04000 */
[----:B------:R-:W-:Y:S05]  /*0390*/  @P0 BRA `(.L_x_2) ;  /* 0x0000000000540947 */ /* 0x000fea0003800000 */
[----:B------:R-:W0:Y:S01]  /*03a0*/  LDC R15, c[0x0][0x3a8] ;  /* 0x0000ea00ff0f7b82 */ /* 0x000e220000000800 */
[----:B------:R-:W-:Y:S01]  /*03b0*/  MOV R8, R4 ;  /* 0x0000000400087202 */ /* 0x000fe20000000f00 */
[----:B------:R-:W-:Y:S02]  /*03c0*/  HFMA2 R4, -RZ, RZ, 0, 0 ;  /* 0x00000000ff047431 */ /* 0x000fe400000001ff */
[----:B------:R-:W-:Y:S01]  /*03d0*/  IMAD.MOV.U32 R9, RZ, RZ, R7 ;  /* 0x000000ffff097224 */ /* 0x000fe200078e0007 */
[----:B------:R-:W-:Y:S02]  /*03e0*/  MOV R7, R0 ;  /* 0x0000000000077202 */ /* 0x000fe40000000f00 */
[----:B------:R-:W-:Y:S01]  /*03f0*/  MOV R6, R13 ;  /* 0x0000000d00067202 */ /* 0x000fe20000000f00 */
[----:B------:R-:W1:Y:S06]  /*0400*/  LDC R10, c[0x0][0x3a8] ;  /* 0x0000ea00ff0a7b82 */ /* 0x000e6c0000000800 */
.L_x_3:
[----:B------:R-:W-:Y:S01]  /*0410*/  IADD3 R4, PT, PT, R4, 0x1, RZ ;  /* 0x0000000104047810 */ /* 0x000fe20007ffe0ff */
[----:B------:R-:W-:Y:S01]  /*0420*/  FADD R11, R6, R6 ;  /* 0x00000006060b7221 */ /* 0x000fe20000000000 */
[----:B------:R-:W-:Y:S01]  /*0430*/  FADD R6, -R9, R8 ;  /* 0x0000000809067221 */ /* 0x000fe20000000100 */
[----:B-1----:R-:W-:Y:S01]  /*0440*/  IMAD.MOV.U32 R9, RZ, RZ, R10 ;  /* 0x000000ffff097224 */ /* 0x002fe200078e000a */
[----:B0-----:R-:W-:Y:S01]  /*0450*/  ISETP.NE.AND P0, PT, R4, R15, PT ;  /* 0x0000000f0400720c */ /* 0x001fe20003f05270 */
[----:B------:R-:W-:-:S12]  /*0460*/  FFMA R7, R11, R7, R0 ;  /* 0x000000070b077223 */ /* 0x000fd80000000000 */
[----:B------:R-:W-:Y:S05]  /*0470*/  @!P0 BRA `(.L_x_2) ;  /* 0x00000000001c8947 */ /* 0x000fea0003800000 */
[----:B------:R-:W-:Y:S01]  /*0480*/  FADD R6, R13, R6 ;  /* 0x000000060d067221 */ /* 0x000fe20000000000 */
[----:B------:R-:W-:-:S03]  /*0490*/  FMUL R9, R7, R7 ;  /* 0x0000000707097220 */ /* 0x000fc60000400000 */
[----:B------:R-:W-:-:S04]  /*04a0*/  FMUL R8, R6, R6 ;  /* 0x0000000606087220 */ /* 0x000fc80000400000 */
[----:B------:R-:W-:-:S05]  /*04b0*/  FADD R11, R8, R9 ;  /* 0x00000009080b7221 */ /* 0x000fca0000000000 */
[----:B------:R-:W-:-:S13]  /*04c0*/  FSETP.GT.AND P0, PT, R11, 4, PT ;  /* 0x408000000b00780b */ /* 0x000fda0003f04000 */
[----:B------:R-:W-:Y:S05]  /*04d0*/  @!P0 BRA `(.L_x_3) ;  /* 0xfffffffc00cc8947 */ /* 0x000fea000383ffff */
[----:B------:R-:W-:-:S07]  /*04e0*/  MOV R9, R4 ;  /* 0x0000000400097202 */ /* 0x000fce0000000f00 */
.L_x_2:
[----:B------:R-:W-:Y:S05]  /*04f0*/  BSYNC.RECONVERGENT B0 ;  /* 0x0000000000007941 */ /* 0x000fea0003800200 */
.L_x_1:
[----:B------:R-:W0:Y:S01]  /*0500*/  LDC R11, c[0x0][0x380] ;  /* 0x0000e000ff0b7b82 */ /* 0x000e220000000800 */
[C---:B------:R-:W-:Y:S01]  /*0510*/  IMAD.WIDE R2, R5.reuse, 0x4, R2 ;  /* 0x0000000405027825 */ /* 0x040fe200078e0202 */
[----:B------:R-:W0:Y:S01]  /*0520*/  LDCU UR6, c[0x0][0x398] ;  /* 0x00007300ff0677ac */ /* 0x000e220008000800 */
[----:B------:R-:W-:Y:S01]  /*0530*/  IADD3 R4, PT, PT, R5, 0x1, RZ ;  /* 0x0000000105047810 */ /* 0x000fe20007ffe0ff */
[----:B------:R-:W-:Y:S01]  /*0540*/  BSSY.RECONVERGENT B0, `(.L_x_4) ;  /* 0x0000016000007945 */ /* 0x000fe20003800200 */
[----:B------:R-:W-:Y:S01]  /*0550*/  MOV R7, R0 ;  /* 0x0000000000077202 */ /* 0x000fe20000000f00 */
[----:B------:R1:W-:Y:S01]  /*0560*/  STG.E desc[UR4][R2.64], R9 ;  /* 0x0000000902007986 */ /* 0x0003e2000c101904 */
[----:B------:R-:W-:Y:S01]  /*0570*/  I2FP.F32.S32 R4, R4 ;  /* 0x0000000400047245 */ /* 0x000fe20000201400 */
[----:B------:R-:W2:Y:S01]  /*0580*/  LDCU UR8, c[0x0][0x3a8] ;  /* 0x00007500ff0877ac */ /* 0x000ea20008000800 */
[----:B------:R-:W3:Y:S03]  /*0590*/  LDCU UR7, c[0x0][0x3a8] ;  /* 0x00007500ff0777ac */ /* 0x000ee60008000800 */
[----:B0-----:R-:W-:Y:S01]  /*05a0*/  FFMA R11, R4, UR6, R11 ;  /* 0x00000006040b7c23 */ /* 0x001fe2000800000b */
[----:B------:R-:W-:-:S03]  /*05b0*/  HFMA2 R4, -RZ, RZ, 0, 0 ;  /* 0x00000000ff047431 */ /* 0x000fc600000001ff */
[----:B-123--:R-:W-:-:S07]  /*05c0*/  IMAD.MOV.U32 R6, RZ, RZ, R11 ;  /* 0x000000ffff067224 */ /* 0x00efce00078e000b */
.L_x_6:
[----:B------:R-:W-:Y:S01]  /*05d0*/  FMUL R8, R6, R6 ;  /* 0x0000000606087220 */ /* 0x000fe20000400000 */
[----:B------:R-:W-:-:S04]  /*05e0*/  FMUL R13, R7, R7 ;  /* 0x00000007070d7220 */ /* 0x000fc80000400000 */
[----:B------:R-:W-:-:S05]  /*05f0*/  FADD R9, R8, R13 ;  /* 0x0000000d08097221 */ /* 0x000fca0000000000 */
[----:B------:R-:W-:-:S13]  /*0600*/  FSETP.GT.AND P0, PT, R9, 4, PT ;  /* 0x408000000900780b */ /* 0x000fda0003f04000 */
[----:B------:R-:W-:Y:S05]  /*0610*/  @P0 BRA `(.L_x_5) ;  /* 0x0000000000200947 */ /* 0x000fea0003800000 */
[----:B------:R-:W-:Y:S01]  /*0620*/  IADD3 R4, PT, PT, R4, 0x1, RZ ;  /* 0x0000000104047810 */ /* 0x000fe20007ffe0ff */
[----:B------:R-:W-:Y:S01]  /*0630*/  FADD R9, R6, R6 ;  /* 0x0000000606097221 */ /* 0x000fe20000000000 */
[----:B------:R-:W-:Y:S02]  /*0640*/  FADD R6, R8, -R13 ;  /* 0x8000000d08067221 */ /* 0x000fe40000000000 */
[----:B------:R-:W-:Y:S01]  /*0650*/  ISETP.NE.AND P0, PT, R4, UR7, PT ;  /* 0x0000000704007c0c */ /* 0x000fe2000bf05270 */
[----:B------:R-:W-:Y:S01]  /*0660*/  FFMA R7, R9, R7, R0 ;  /* 0x0000000709077223 */ /* 0x000fe20000000000 */
[----:B------:R-:W-:-:S11]  /*0670*/  FADD R6, R11, R6 ;  /* 0x000000060b067221 */ /* 0x000fd60000000000 */
[----:B------:R-:W-:Y:S05]  /*0680*/  @P0 BRA `(.L_x_6) ;  /* 0xfffffffc00d00947 */ /* 0x000fea000383ffff */
[----:B------:R-:W-:-:S07]  /*0690*/  MOV R4, UR8 ;  /* 0x0000000800047c02 */ /* 0x000fce0008000f00 */
.L_x_5:
[----:B------:R-:W-:Y:S05]  /*06a0*/  BSYNC.RECONVERGENT B0 ;  /* 0x0000000000007941 */ /* 0x000fea0003800200 */
.L_x_4:
[----:B------:R-:W0:Y:S01]  /*06b0*/  LDC R11, c[0x0][0x380] ;  /* 0x0000e000ff0b7b82 */ /* 0x000e220000000800 */
[----:B------:R-:W0:Y:S01]  /*06c0*/  LDCU UR6, c[0x0][0x398] ;  /* 0x00007300ff0677ac */ /* 0x000e220008000800 */
[----:B------:R1:W-:Y:S01]  /*06d0*/  STG.E desc[UR4][R2.64+0x4], R4 ;  /* 0x0000040402007986 */ /* 0x0003e2000c101904 */
[----:B------:R-:W-:Y:S01]  /*06e0*/  IADD3 R6, PT, PT, R5, 0x2, RZ ;  /* 0x0000000205067810 */ /* 0x000fe20007ffe0ff */
[----:B------:R-:W-:Y:S01]  /*06f0*/  BSSY.RECONVERGENT B0, `(.L_x_7) ;  /* 0x0000015000007945 */ /* 0x000fe20003800200 */
[----:B------:R-:W-:Y:S01]  /*0700*/  IMAD.MOV.U32 R7, RZ, RZ, R0 ;  /* 0x000000ffff077224 */ /* 0x000fe200078e0000 */
[----:B------:R-:W2:Y:S01]  /*0710*/  LDCU UR8, c[0x0][0x3a8] ;  /* 0x00007500ff0877ac */ /* 0x000ea20008000800 */
[----:B------:R-:W-:Y:S01]  /*0720*/  I2FP.F32.S32 R6, R6 ;  /* 0x0000000600067245 */ /* 0x000fe20000201400 */
[----:B------:R-:W3:Y:S04]  /*0730*/  LDCU UR7, c[0x0][0x3a8] ;  /* 0x00007500ff0777ac */ /* 0x000ee80008000800 */
[----:B0-----:R-:W-:Y:S01]  /*0740*/  FFMA R11, R6, UR6, R11 ;  /* 0x00000006060b7c23 */ /* 0x001fe2000800000b */
[----:B------:R-:W-:-:S04]  /*0750*/  HFMA2 R6, -RZ, RZ, 0, 0 ;  /* 0x00000000ff067431 */ /* 0x000fc800000001ff */
[----:B-123--:R-:W-:-:S07]  /*0760*/  MOV R8, R11 ;  /* 0x0000000b00087202 */ /* 0x00efce0000000f00 */
.L_x_9:
        /* <DEDUP_REMOVED lines=13> */
.L_x_8:
[----:B------:R-:W-:Y:S05]  /*0840*/  BSYNC.RECONVERGENT B0 ;  /* 0x0000000000007941 */ /* 0x000fea0003800200 */
.L_x_7:
[----:B------:R-:W0:Y:S01]  /*0850*/  LDC R8, c[0x0][0x380] ;  /* 0x0000e000ff087b82 */ /* 0x000e220000000800 */
[----:B------:R-:W0:Y:S01]  /*0860*/  LDCU UR6, c[0x0][0x398] ;  /* 0x00007300ff0677ac */ /* 0x000e220008000800 */
[----:B------:R1:W-:Y:S01]  /*0870*/  STG.E desc[UR4][R2.64+0x8], R6 ;  /* 0x0000080602007986 */ /* 0x0003e2000c101904 */
[----:B------:R-:W-:Y:S01]  /*0880*/  IADD3 R5, PT, PT, R5, 0x3, RZ ;  /* 0x0000000305057810 */ /* 0x000fe20007ffe0ff */
[----:B------:R-:W-:Y:S01]  /*0890*/  BSSY.RECONVERGENT B0, `(.L_x_10) ;  /* 0x0000015000007945 */ /* 0x000fe20003800200 */
[----:B------:R-:W-:Y:S01]  /*08a0*/  IMAD.MOV.U32 R4, RZ, RZ, RZ ;  /* 0x000000ffff047224 */ /* 0x000fe200078e00ff */
[----:B------:R-:W2:Y:S01]  /*08b0*/  LDCU UR8, c[0x0][0x3a8] ;  /* 0x00007500ff0877ac */ /* 0x000ea20008000800 */
[----:B------:R-:W-:Y:S01]  /*08c0*/  I2FP.F32.S32 R5, R5 ;  /* 0x0000000500057245 */ /* 0x000fe20000201400 */
[----:B------:R-:W3:Y:S04]  /*08d0*/  LDCU UR7, c[0x0][0x3a8] ;  /* 0x00007500ff0777ac */ /* 0x000ee80008000800 */
[----:B0-----:R-:W-:Y:S01]  /*08e0*/  FFMA R8, R5, UR6, R8 ;  /* 0x0000000605087c23 */ /* 0x001fe20008000008 */
[----:B------:R-:W-:-:S04]  /*08f0*/  MOV R5, R0 ;  /* 0x0000000000057202 */ /* 0x000fc80000000f00 */
[----:B-123--:R-:W-:-:S07]  /*0900*/  MOV R7, R8 ;  /* 0x0000000800077202 */ /* 0x00efce0000000f00 */
.L_x_12:
        /* <DEDUP_REMOVED lines=13> */
.L_x_11:
[----:B------:R-:W-:Y:S05]  /*09e0*/  BSYNC.RECONVERGENT B0 ;  /* 0x0000000000007941 */ /* 0x000fea0003800200 */
.L_x_10:
[----:B------:R-:W-:Y:S01]  /*09f0*/  STG.E desc[UR4][R2.64+0xc], R4 ;  /* 0x00000c0402007986 */ /* 0x000fe2000c101904 */
[----:B------:R-:W-:Y:S05]  /*0a00*/  EXIT ;  /* 0x000000000000794d */ /* 0x000fea0003800000 */
.L_x_0:
[----:B------:R-:W-:-:S05]  /*0a10*/  IMAD.WIDE R2, R5, 0x4, R2 ;  /* 0x0000000405027825 */ /* 0x000fca00078e0202 */
[----:B------:R-:W-:Y:S04]  /*0a20*/  STG.E desc[UR4][R2.64], RZ ;  /* 0x000000ff02007986 */ /* 0x000fe8000c101904 */
[----:B------:R-:W-:Y:S04]  /*0a30*/  STG.E desc[UR4][R2.64+0x4], RZ ;  /* 0x000004ff02007986 */ /* 0x000fe8000c101904 */
[----:B------:R-:W-:Y:S04]  /*0a40*/  STG.E desc[UR4][R2.64+0x8], RZ ;  /* 0x000008ff02007986 */ /* 0x000fe8000c101904 */
[----:B------:R-:W-:Y:S01]  /*0a50*/  STG.E desc[UR4][R2.64+0xc], RZ ;  /* 0x00000cff02007986 */ /* 0x000fe2000c101904 */
[----:B------:R-:W-:Y:S05]  /*0a60*/  EXIT ;  /* 0x000000000000794d */ /* 0x000fea0003800000 */
.L_x_13:
[----:B------:R-:W-:-:S00]  /*0a70*/  BRA `(.L_x_13) ;  /* 0xfffffffc00fc7947 */ /* 0x000fc0000383ffff */
[----:B------:R-:W-:-:S00]  /*0a80*/  NOP ;  /* 0x0000000000007918 */ /* 0x000fc00000000000 */
[----:B------:R-:W-:-:S00]  /*0a90*/  NOP ;  /* 0x0000000000007918 */ /* 0x000fc00000000000 */
[----:B------:R-:W-:-:S00]  /*0aa0*/  NOP ;  /* 0x0000000000007918 */ /* 0x000fc00000000000 */
[----:B------:R-:W-:-:S00]  /*0ab0*/  NOP ;  /* 0x0000000000007918 */ /* 0x000fc00000000000 */
[----:B------:R-:W-:-:S00]  /*0ac0*/  NOP ;  /* 0x0000000000007918 */ /* 0x000fc00000000000 */
[----:B------:R-:W-:-:S00]  /*0ad0*/  NOP ;  /* 0x0000000000007918 */ /* 0x000fc00000000000 */
[----:B------:R-:W-:-:S00]  /*0ae0*/  NOP ;  /* 0x0000000000007918 */ /* 0x000fc00000000000 */
[----:B------:R-:W-:-:S00]  /*0af0*/  NOP ;  /* 0x0000000000007918 */ /* 0x000fc00000000000 */
.L_x_14:


//--------------------- .nv.shared.reserved.0     --------------------------
	.section	.nv.shared.reserved.0,"aw",@nobits
	.weak		__nv_reservedSMEM_offset_0_alias
	.size		__nv_reservedSMEM_offset_0_alias, 0, 64
	.other		__nv_reservedSMEM_offset_0_alias,@"STO_CUDA_RESERVED_SHARED STV_DEFAULT"
__nv_reservedSMEM_offset_0_alias:
	.zero		0
	.zero		64


//--------------------- .nv.constant0._Z12mandelKernelffPiiiffmi --------------------------
	.section	.nv.constant0._Z12mandelKernelffPiiiffmi,"a",@progbits
	.sectionflags	@""
	.align	4
.nv.constant0._Z12mandelKernelffPiiiffmi:
	.zero		940


//--------------------- SYMBOLS --------------------------

	.type		.nv.reservedSmem.offset0,@object
	.size		.nv.reservedSmem.offset0,0x4
